	.headerflags	@"EF_CUDA_TEXMODE_UNIFIED EF_CUDA_64BIT_ADDRESS EF_CUDA_ACCELERATORS EF_CUDA_SM90 EF_CUDA_VIRTUAL_SM(EF_CUDA_SM90)"
	.elftype	@"ET_EXEC"


//--------------------- .nv.info                  --------------------------
	.section	.nv.info,"",@"SHT_CUDA_INFO"
	.align	4


	//----- nvinfo : EIATTR_REGCOUNT
	.align		4
        /*0000*/ 	.byte	0x04, 0x2f
        /*0002*/ 	.short	(.L_3 - .L_2)
	.align		4
.L_2:
        /*0004*/ 	.word	index@(triton_poi_fused__native_batch_norm_legit_no_training_3)
        /*0008*/ 	.word	0x00000012


	//----- nvinfo : EIATTR_FRAME_SIZE
	.align		4
.L_3:
        /*000c*/ 	.byte	0x04, 0x11
        /*000e*/ 	.short	(.L_5 - .L_4)
	.align		4
.L_4:
        /*0010*/ 	.word	index@(triton_poi_fused__native_batch_norm_legit_no_training_3)
        /*0014*/ 	.word	0x00000000


	//----- nvinfo : EIATTR_MIN_STACK_SIZE
	.align		4
.L_5:
        /*0018*/ 	.byte	0x04, 0x12
        /*001a*/ 	.short	(.L_7 - .L_6)
	.align		4
.L_6:
        /*001c*/ 	.word	index@(triton_poi_fused__native_batch_norm_legit_no_training_3)
        /*0020*/ 	.word	0x00000000
.L_7:


//--------------------- .nv.info.triton_poi_fused__native_batch_norm_legit_no_training_3 --------------------------
	.section	.nv.info.triton_poi_fused__native_batch_norm_legit_no_training_3,"",@"SHT_CUDA_INFO"
	.sectionflags	@""
	.align	4


	//----- nvinfo : EIATTR_CUDA_API_VERSION
	.align		4
        /*0000*/ 	.byte	0x04, 0x37
        /*0002*/ 	.short	(.L_9 - .L_8)
.L_8:
        /*0004*/ 	.word	0x00000080


	//----- nvinfo : EIATTR_KPARAM_INFO
	.align		4
.L_9:
        /*0008*/ 	.byte	0x04, 0x17
        /*000a*/ 	.short	(.L_11 - .L_10)
.L_10:
        /*000c*/ 	.word	0x00000000
        /*0010*/ 	.short	0x0006
        /*0012*/ 	.short	0x0030
        /*0014*/ 	.byte	0x00, 0xf4, 0x21, 0x00


	//----- nvinfo : EIATTR_KPARAM_INFO
	.align		4
.L_11:
        /*0018*/ 	.byte	0x04, 0x17
        /*001a*/ 	.short	(.L_13 - .L_12)
.L_12:
        /*001c*/ 	.word	0x00000000
        /*0020*/ 	.short	0x0005
        /*0022*/ 	.short	0x0028
        /*0024*/ 	.byte	0x00, 0xf0, 0x11, 0x00


	//----- nvinfo : EIATTR_KPARAM_INFO
	.align		4
.L_13:
        /*0028*/ 	.byte	0x04, 0x17
        /*002a*/ 	.short	(.L_15 - .L_14)
.L_14:
        /*002c*/ 	.word	0x00000000
        /*0030*/ 	.short	0x0004
        /*0032*/ 	.short	0x0020
        /*0034*/ 	.byte	0x00, 0xf4, 0x21, 0x00


	//----- nvinfo : EIATTR_KPARAM_INFO
	.align		4
.L_15:
        /*0038*/ 	.byte	0x04, 0x17
        /*003a*/ 	.short	(.L_17 - .L_16)
.L_16:
        /*003c*/ 	.word	0x00000000
        /*0040*/ 	.short	0x0003
        /*0042*/ 	.short	0x0018
        /*0044*/ 	.byte	0x00, 0xf4, 0x21, 0x00


	//----- nvinfo : EIATTR_KPARAM_INFO
	.align		4
.L_17:
        /*0048*/ 	.byte	0x04, 0x17
        /*004a*/ 	.short	(.L_19 - .L_18)
.L_18:
        /*004c*/ 	.word	0x00000000
        /*0050*/ 	.short	0x0002
        /*0052*/ 	.short	0x0010
        /*0054*/ 	.byte	0x00, 0xf4, 0x21, 0x00


	//----- nvinfo : EIATTR_KPARAM_INFO
	.align		4
.L_19:
        /*0058*/ 	.byte	0x04, 0x17
        /*005a*/ 	.short	(.L_21 - .L_20)
.L_20:
        /*005c*/ 	.word	0x00000000
        /*0060*/ 	.short	0x0001
        /*0062*/ 	.short	0x0008
        /*0064*/ 	.byte	0x00, 0xf4, 0x21, 0x00


	//----- nvinfo : EIATTR_KPARAM_INFO
	.align		4
.L_21:
        /*0068*/ 	.byte	0x04, 0x17
        /*006a*/ 	.short	(.L_23 - .L_22)
.L_22:
        /*006c*/ 	.word	0x00000000
        /*0070*/ 	.short	0x0000
        /*0072*/ 	.short	0x0000
        /*0074*/ 	.byte	0x00, 0xf4, 0x21, 0x00


	//----- nvinfo : EIATTR_SPARSE_MMA_MASK
	.align		4
.L_23:
        /*0078*/ 	.byte	0x03, 0x50
        /*007a*/ 	.short	0x0000


	//----- nvinfo : EIATTR_MAXREG_COUNT
	.align		4
        /*007c*/ 	.byte	0x03, 0x1b
        /*007e*/ 	.short	0x00ff


	//----- nvinfo : EIATTR_EXIT_INSTR_OFFSETS
	.align		4
        /*0080*/ 	.byte	0x04, 0x1c
        /*0082*/ 	.short	(.L_25 - .L_24)


	//   ....[0]....
.L_24:
        /*0084*/ 	.word	0x000003d0


	//----- nvinfo : EIATTR_REQNTID
	.align		4
.L_25:
        /*0088*/ 	.byte	0x04, 0x10
        /*008a*/ 	.short	(.L_27 - .L_26)
.L_26:
        /*008c*/ 	.word	0x00000100
        /*0090*/ 	.word	0x00000001
        /*0094*/ 	.word	0x00000001


	//----- nvinfo : EIATTR_CBANK_PARAM_SIZE
	.align		4
.L_27:
        /*0098*/ 	.byte	0x03, 0x19
        /*009a*/ 	.short	0x0038


	//----- nvinfo : EIATTR_PARAM_CBANK
	.align		4
        /*009c*/ 	.byte	0x04, 0x0a
        /*009e*/ 	.short	(.L_29 - .L_28)
	.align		4
.L_28:
        /*00a0*/ 	.word	index@(.nv.constant0.triton_poi_fused__native_batch_norm_legit_no_training_3)
        /*00a4*/ 	.short	0x0210
        /*00a6*/ 	.short	0x0038


	//----- nvinfo : EIATTR_SW_WAR
	.align		4
.L_29:
        /*00a8*/ 	.byte	0x04, 0x36
        /*00aa*/ 	.short	(.L_31 - .L_30)
.L_30:
        /*00ac*/ 	.word	0x00000008
.L_31:


//--------------------- .nv.callgraph             --------------------------
	.section	.nv.callgraph,"",@"SHT_CUDA_CALLGRAPH"
	.align	4
	.sectionentsize	8
	.align		4
        /*0000*/ 	.word	0x00000000
	.align		4
        /*0004*/ 	.word	0xffffffff
	.align		4
        /*0008*/ 	.word	0x00000000
	.align		4
        /*000c*/ 	.word	0xfffffffe
	.align		4
        /*0010*/ 	.word	0x00000000
	.align		4
        /*0014*/ 	.word	0xfffffffd
	.align		4
        /*0018*/ 	.word	0x00000000
	.align		4
        /*001c*/ 	.word	0xfffffffc


//--------------------- .nv.constant4             --------------------------
	.section	.nv.constant4,"a",@progbits
	.align	8
	.align		8
.nv.constant4:
        /*0000*/ 	.dword	_$_str
	.align		8
        /*0008*/ 	.dword	_$_str_$_2


//--------------------- .text.triton_poi_fused__native_batch_norm_legit_no_training_3 --------------------------
	.section	.text.triton_poi_fused__native_batch_norm_legit_no_training_3,"ax",@progbits
	.align	128
        .global         triton_poi_fused__native_batch_norm_legit_no_training_3
        .type           triton_poi_fused__native_batch_norm_legit_no_training_3,@function
        .size           triton_poi_fused__native_batch_norm_legit_no_training_3,(.L_x_1 - triton_poi_fused__native_batch_norm_legit_no_training_3)
        .other          triton_poi_fused__native_batch_norm_legit_no_training_3,@"STO_CUDA_ENTRY STV_DEFAULT"
triton_poi_fused__native_batch_norm_legit_no_training_3:
.text.triton_poi_fused__native_batch_norm_legit_no_training_3:
[----:B------:R-:W-:Y:S01]  /*0000*/  LDC R1, c[0x0][0x28] ;  /* 0x00000a00ff017b82 */ /* 0x000fe20000000800 */
[----:B------:R-:W0:Y:S07]  /*0010*/  S2R R0, SR_TID.X ;  /* 0x0000000000007919 */ /* 0x000e2e0000002100 */
[----:B------:R-:W1:Y:S01]  /*0020*/  LDC.64 R2, c[0x0][0x220] ;  /* 0x00008800ff027b82 */ /* 0x000e620000000a00 */
[----:B------:R-:W-:Y:S01]  /*0030*/  UMOV UR4, 0xf0 ;  /* 0x000000f000047882 */ /* 0x000fe20000000000 */
[----:B------:R-:W2:Y:S01]  /*0040*/  S2R R7, SR_CTAID.X ;  /* 0x0000000000077919 */ /* 0x000ea20000002500 */
[----:B------:R-:W-:Y:S01]  /*0050*/  USHF.R.U32 UR4, UR4, 0x4, URZ ;  /* 0x0000000404047899 */ /* 0x000fe2000800163f */
[----:B------:R-:W-:-:S03]  /*0060*/  UMOV UR5, 0x140 ;  /* 0x0000014000057882 */ /* 0x000fc60000000000 */
[----:B------:R-:W-:-:S04]  /*0070*/  ULOP3.LUT UR5, UR5, 0xf, UR4, 0xf8, !UPT ;  /* 0x0000000f05057892 */ /* 0x000fc8000f8ef804 */
[----:B------:R-:W-:Y:S01]  /*0080*/  USHF.L.U32 UR5, UR5, 0x14, URZ ;  /* 0x0000001405057899 */ /* 0x000fe2000800063f */
[----:B------:R-:W-:Y:S01]  /*0090*/  UMOV UR4, URZ ;  /* 0x0000003f00047c82 */ /* 0x000fe20008000000 */
[----:B------:R-:W3:Y:S08]  /*00a0*/  LDC.64 R8, c[0x0][0x218] ;  /* 0x00008600ff087b82 */ /* 0x000ef00000000a00 */
[----:B------:R-:W4:Y:S08]  /*00b0*/  LDC.64 R10, c[0x0][0x228] ;  /* 0x00008a00ff0a7b82 */ /* 0x000f300000000a00 */
[----:B------:R-:W5:Y:S01]  /*00c0*/  LDC.64 R12, c[0x0][0x230] ;  /* 0x00008c00ff0c7b82 */ /* 0x000f620000000a00 */
[----:B0-----:R-:W-:-:S02]  /*00d0*/  SHF.L.U32 R0, R0, 0x1, RZ ;  /* 0x0000000100007819 */ /* 0x001fc400000006ff */
[----:B--2---:R-:W-:Y:S02]  /*00e0*/  SHF.R.S32.HI R4, RZ, 0x16, R7 ;  /* 0x00000016ff047819 */ /* 0x004fe40000011407 */
[----:B------:R-:W-:Y:S02]  /*00f0*/  LOP3.LUT R0, R0, 0x1fe, RZ, 0xc0, !PT ;  /* 0x000001fe00007812 */ /* 0x000fe400078ec0ff */
[----:B------:R-:W-:Y:S02]  /*0100*/  SGXT R4, R4, 0x1 ;  /* 0x000000010404781a */ /* 0x000fe40000000200 */
[----:B------:R-:W-:-:S04]  /*0110*/  LEA R7, R7, R0, 0x9 ;  /* 0x0000000007077211 */ /* 0x000fc800078e48ff */
[----:B------:R-:W-:-:S04]  /*0120*/  LEA.HI R4, R4, R7, RZ, 0x4 ;  /* 0x0000000704047211 */ /* 0x000fc800078f20ff */
[----:B------:R-:W-:-:S04]  /*0130*/  LOP3.LUT R4, R4, 0xfffffff0, RZ, 0xc0, !PT ;  /* 0xfffffff004047812 */ /* 0x000fc800078ec0ff */
[----:B------:R-:W-:Y:S02]  /*0140*/  IADD3 R15, R7, -R4, RZ ;  /* 0x80000004070f7210 */ /* 0x000fe40007ffe0ff */
[----:B------:R-:W0:Y:S03]  /*0150*/  LDC.64 R4, c[0x0][0x210] ;  /* 0x00008400ff047b82 */ /* 0x000e260000000a00 */
[----:B-1----:R-:W-:-:S06]  /*0160*/  IMAD.WIDE R2, R15, 0x4, R2 ;  /* 0x000000040f027825 */ /* 0x002fcc00078e0202 */
[----:B------:R-:W2:Y:S01]  /*0170*/  LDG.E.EL.64 R2, desc[UR4][R2.64] ;  /* 0x0000000402027981 */ /* 0x000ea2000c2e1b00 */
[----:B---3--:R-:W-:Y:S01]  /*0180*/  IMAD.WIDE R8, R15, 0x4, R8 ;  /* 0x000000040f087825 */ /* 0x008fe200078e0208 */
[----:B------:R-:W-:-:S03]  /*0190*/  ULDC.64 UR6, c[0x0][0x208] ;  /* 0x0000820000067ab9 */ /* 0x000fc60000000a00 */
[C---:B----4-:R-:W-:Y:S02]  /*01a0*/  IMAD.WIDE R10, R15.reuse, 0x4, R10 ;  /* 0x000000040f0a7825 */ /* 0x050fe400078e020a */
[----:B------:R-:W3:Y:S02]  /*01b0*/  LDG.E.EL.64 R8, desc[UR4][R8.64] ;  /* 0x0000000408087981 */ /* 0x000ee4000c2e1b00 */
[----:B-----5:R-:W-:Y:S02]  /*01c0*/  IMAD.WIDE R12, R15, 0x4, R12 ;  /* 0x000000040f0c7825 */ /* 0x020fe400078e020c */
[----:B------:R-:W4:Y:S02]  /*01d0*/  LDG.E.EL.64 R10, desc[UR4][R10.64] ;  /* 0x000000040a0a7981 */ /* 0x000f24000c2e1b00 */
[----:B0-----:R-:W-:Y:S02]  /*01e0*/  IMAD.WIDE R4, R7, 0x4, R4 ;  /* 0x0000000407047825 */ /* 0x001fe400078e0204 */
[----:B------:R-:W4:Y:S04]  /*01f0*/  LDG.E.EL.64 R12, desc[UR4][R12.64] ;  /* 0x000000040c0c7981 */ /* 0x000f28000c2e1b00 */
[----:B------:R-:W3:Y:S01]  /*0200*/  LDG.E.64 R6, desc[UR6][R4.64] ;  /* 0x0000000604067981 */ /* 0x000ee2000c1e1b00 */
[----:B------:R-:W-:Y:S01]  /*0210*/  HFMA2.MMA R15, -RZ, RZ, 1.625, 0 ;  /* 0x3e800000ff0f7435 */ /* 0x000fe200000001ff */
[----:B--2---:R-:W-:Y:S01]  /*0220*/  FADD R2, R2, 9.9999997473787516356e-06 ;  /* 0x3727c5ac02027421 */ /* 0x004fe20000000000 */
[----:B------:R-:W-:-:S03]  /*0230*/  FADD R3, R3, 9.9999997473787516356e-06 ;  /* 0x3727c5ac03037421 */ /* 0x000fc60000000000 */
[----:B------:R-:W0:Y:S08]  /*0240*/  MUFU.SQRT R0, R2 ;  /* 0x0000000200007308 */ /* 0x000e300000002000 */
[----:B------:R-:W1:Y:S01]  /*0250*/  MUFU.SQRT R14, R3 ;  /* 0x00000003000e7308 */ /* 0x000e620000002000 */
[C---:B0-----:R-:W-:Y:S02]  /*0260*/  FSETP.GT.AND P0, PT, |R0|.reuse, 8.50705917302346158658e+37, PT ;  /* 0x7e8000000000780b */ /* 0x041fe40003f04200 */
[----:B------:R-:W-:-:S02]  /*0270*/  FSETP.GEU.AND P2, PT, |R0|, 1.175494350822287508e-38, PT ;  /* 0x008000000000780b */ /* 0x000fc40003f4e200 */
[C---:B-1----:R-:W-:Y:S02]  /*0280*/  FSETP.GT.AND P1, PT, |R14|.reuse, 8.50705917302346158658e+37, PT ;  /* 0x7e8000000e00780b */ /* 0x042fe40003f24200 */
[----:B------:R-:W-:-:S07]  /*0290*/  FSETP.GEU.AND P3, PT, |R14|, 1.175494350822287508e-38, PT ;  /* 0x008000000e00780b */ /* 0x000fce0003f6e200 */
[----:B------:R-:W-:-:S04]  /*02a0*/  @P0 FMUL R0, R0, 0.25 ;  /* 0x3e80000000000820 */ /* 0x000fc80000400000 */
[----:B------:R-:W-:Y:S01]  /*02b0*/  @!P2 FMUL R0, R0, 16777216 ;  /* 0x4b8000000000a820 */ /* 0x000fe20000400000 */
[----:B------:R-:W-:-:S04]  /*02c0*/  @P1 FMUL R14, R14, 0.25 ;  /* 0x3e8000000e0e1820 */ /* 0x000fc80000400000 */
[----:B------:R-:W-:Y:S01]  /*02d0*/  @!P3 FMUL R14, R14, 16777216 ;  /* 0x4b8000000e0eb820 */ /* 0x000fe20000400000 */
[----:B------:R-:W0:Y:S01]  /*02e0*/  MUFU.RCP R0, R0 ;  /* 0x0000000000007308 */ /* 0x000e220000001000 */
[----:B------:R-:W-:-:S07]  /*02f0*/  FSEL R3, R15, 1, P0 ;  /* 0x3f8000000f037808 */ /* 0x000fce0000000000 */
[----:B------:R-:W1:Y:S01]  /*0300*/  MUFU.RCP R14, R14 ;  /* 0x0000000e000e7308 */ /* 0x000e620000001000 */
[----:B------:R-:W-:Y:S01]  /*0310*/  FSEL R15, R15, 1, P1 ;  /* 0x3f8000000f0f7808 */ /* 0x000fe20000800000 */
[----:B------:R-:W-:-:S04]  /*0320*/  @!P2 FMUL R3, R3, 16777216 ;  /* 0x4b8000000303a820 */ /* 0x000fc80000400000 */
[----:B------:R-:W-:Y:S01]  /*0330*/  @!P3 FMUL R15, R15, 16777216 ;  /* 0x4b8000000f0fb820 */ /* 0x000fe20000400000 */
[----:B---3--:R-:W-:Y:S01]  /*0340*/  FADD R7, R7, -R9 ;  /* 0x8000000907077221 */ /* 0x008fe20000000000 */
[----:B------:R-:W-:Y:S01]  /*0350*/  FADD R6, R6, -R8 ;  /* 0x8000000806067221 */ /* 0x000fe20000000000 */
[----:B0-----:R-:W-:-:S04]  /*0360*/  FMUL R3, R0, R3 ;  /* 0x0000000300037220 */ /* 0x001fc80000400000 */
[----:B------:R-:W-:Y:S01]  /*0370*/  FMUL R3, R6, R3 ;  /* 0x0000000306037220 */ /* 0x000fe20000400000 */
[----:B-1----:R-:W-:-:S04]  /*0380*/  FMUL R0, R14, R15 ;  /* 0x0000000f0e007220 */ /* 0x002fc80000400000 */
[----:B------:R-:W-:Y:S01]  /*0390*/  FMUL R0, R7, R0 ;  /* 0x0000000007007220 */ /* 0x000fe20000400000 */
[----:B----4-:R-:W-:-:S03]  /*03a0*/  FFMA R10, R10, R3, R12 ;  /* 0x000000030a0a7223 */ /* 0x010fc6000000000c */
[----:B------:R-:W-:-:S05]  /*03b0*/  FFMA R11, R11, R0, R13 ;  /* 0x000000000b0b7223 */ /* 0x000fca000000000d */
[----:B------:R-:W-:Y:S01]  /*03c0*/  STG.E.64 desc[UR6][R4.64], R10 ;  /* 0x0000000a04007986 */ /* 0x000fe2000c101b06 */
[----:B------:R-:W-:Y:S05]  /*03d0*/  EXIT ;  /* 0x000000000000794d */ /* 0x000fea0003800000 */
.L_x_0:
[----:B------:R-:W-:-:S00]  /*03e0*/  BRA `(.L_x_0) ;  /* 0xfffffffc00fc7947 */ /* 0x000fc0000383ffff */
[----:B------:R-:W-:-:S00]  /*03f0*/  NOP ;  /* 0x0000000000007918 */ /* 0x000fc00000000000 */
        /* <DEDUP_REMOVED lines=8> */
.L_x_1:


//--------------------- .nv.global.init           --------------------------
	.section	.nv.global.init,"aw",@progbits
.nv.global.init:
	.type		_$_str,@object
	.size		_$_str,(_$_str_$_2 - _$_str)
_$_str:
        /*0000*/ 	.byte	0x5f, 0x5f, 0x43, 0x55, 0x44, 0x41, 0x5f, 0x46, 0x54, 0x5a, 0x00
	.type		_$_str_$_2,@object
	.size		_$_str_$_2,(.L_1 - _$_str_$_2)
_$_str_$_2:
        /*000b*/ 	.byte	0x5f, 0x5f, 0x43, 0x55, 0x44, 0x41, 0x5f, 0x50, 0x52, 0x45, 0x43, 0x5f, 0x53, 0x51, 0x52, 0x54
        /*001b*/ 	.byte	0x00
.L_1:


//--------------------- .nv.shared.reserved.0     --------------------------
	.section	.nv.shared.reserved.0,"aw",@nobits
	.weak		__nv_reservedSMEM_offset_0_alias
	.size		__nv_reservedSMEM_offset_0_alias, 0, 0
	.other		__nv_reservedSMEM_offset_0_alias,@"STO_CUDA_RESERVED_SHARED STV_DEFAULT"
__nv_reservedSMEM_offset_0_alias:
	.zero		0


//--------------------- .nv.constant0.triton_poi_fused__native_batch_norm_legit_no_training_3 --------------------------
	.section	.nv.constant0.triton_poi_fused__native_batch_norm_legit_no_training_3,"a",@progbits
	.sectionflags	@""
	.align	4
.nv.constant0.triton_poi_fused__native_batch_norm_legit_no_training_3:
	.zero		584


//--------------------- SYMBOLS --------------------------

	.type		.nv.reservedSmem.offset0,@object
	.size		.nv.reservedSmem.offset0,0x4
